//
// Generated by NVIDIA NVVM Compiler
//
// Compiler Build ID: CL-36424714
// Cuda compilation tools, release 13.0, V13.0.88
// Based on NVVM 20.0.0
//

.version 9.0
.target sm_100
.address_size 64

	// .globl	_Z16matrix_trans_shmPiiiS_
// _ZZ16matrix_trans_shmPiiiS_E6s_data has been demoted
// _ZZ24matrix_trans_shm_paddingPiiiS_E6s_data has been demoted
// _ZZ22matrix_trans_swizzlingPiiiS_E6s_data has been demoted
.global .align 1 .b8 _ZN34_INTERNAL_8ecbad72_4_k_cu_d9aefa244cuda3std3__45__cpo5beginE[1];
.global .align 1 .b8 _ZN34_INTERNAL_8ecbad72_4_k_cu_d9aefa244cuda3std3__45__cpo3endE[1];
.global .align 1 .b8 _ZN34_INTERNAL_8ecbad72_4_k_cu_d9aefa244cuda3std3__45__cpo6cbeginE[1];
.global .align 1 .b8 _ZN34_INTERNAL_8ecbad72_4_k_cu_d9aefa244cuda3std3__45__cpo4cendE[1];
.global .align 1 .b8 _ZN34_INTERNAL_8ecbad72_4_k_cu_d9aefa244cuda3std3__45__cpo6rbeginE[1];
.global .align 1 .b8 _ZN34_INTERNAL_8ecbad72_4_k_cu_d9aefa244cuda3std3__45__cpo4rendE[1];
.global .align 1 .b8 _ZN34_INTERNAL_8ecbad72_4_k_cu_d9aefa244cuda3std3__45__cpo7crbeginE[1];
.global .align 1 .b8 _ZN34_INTERNAL_8ecbad72_4_k_cu_d9aefa244cuda3std3__45__cpo5crendE[1];
.global .align 1 .b8 _ZN34_INTERNAL_8ecbad72_4_k_cu_d9aefa244cuda3std3__436_GLOBAL__N__8ecbad72_4_k_cu_d9aefa246ignoreE[1];
.global .align 1 .b8 _ZN34_INTERNAL_8ecbad72_4_k_cu_d9aefa244cuda3std3__419piecewise_constructE[1];
.global .align 1 .b8 _ZN34_INTERNAL_8ecbad72_4_k_cu_d9aefa244cuda3std3__48in_placeE[1];
.global .align 1 .b8 _ZN34_INTERNAL_8ecbad72_4_k_cu_d9aefa244cuda3std3__420unreachable_sentinelE[1];
.global .align 1 .b8 _ZN34_INTERNAL_8ecbad72_4_k_cu_d9aefa244cuda3std3__47nulloptE[1];
.global .align 1 .b8 _ZN34_INTERNAL_8ecbad72_4_k_cu_d9aefa244cuda3std3__48unexpectE[1];
.global .align 1 .b8 _ZN34_INTERNAL_8ecbad72_4_k_cu_d9aefa244cuda3std6ranges3__45__cpo4swapE[1];
.global .align 1 .b8 _ZN34_INTERNAL_8ecbad72_4_k_cu_d9aefa244cuda3std6ranges3__45__cpo9iter_moveE[1];
.global .align 1 .b8 _ZN34_INTERNAL_8ecbad72_4_k_cu_d9aefa244cuda3std6ranges3__45__cpo5beginE[1];
.global .align 1 .b8 _ZN34_INTERNAL_8ecbad72_4_k_cu_d9aefa244cuda3std6ranges3__45__cpo3endE[1];
.global .align 1 .b8 _ZN34_INTERNAL_8ecbad72_4_k_cu_d9aefa244cuda3std6ranges3__45__cpo6cbeginE[1];
.global .align 1 .b8 _ZN34_INTERNAL_8ecbad72_4_k_cu_d9aefa244cuda3std6ranges3__45__cpo4cendE[1];
.global .align 1 .b8 _ZN34_INTERNAL_8ecbad72_4_k_cu_d9aefa244cuda3std6ranges3__45__cpo7advanceE[1];
.global .align 1 .b8 _ZN34_INTERNAL_8ecbad72_4_k_cu_d9aefa244cuda3std6ranges3__45__cpo9iter_swapE[1];
.global .align 1 .b8 _ZN34_INTERNAL_8ecbad72_4_k_cu_d9aefa244cuda3std6ranges3__45__cpo4nextE[1];
.global .align 1 .b8 _ZN34_INTERNAL_8ecbad72_4_k_cu_d9aefa244cuda3std6ranges3__45__cpo4prevE[1];
.global .align 1 .b8 _ZN34_INTERNAL_8ecbad72_4_k_cu_d9aefa244cuda3std6ranges3__45__cpo4dataE[1];
.global .align 1 .b8 _ZN34_INTERNAL_8ecbad72_4_k_cu_d9aefa244cuda3std6ranges3__45__cpo5cdataE[1];
.global .align 1 .b8 _ZN34_INTERNAL_8ecbad72_4_k_cu_d9aefa244cuda3std6ranges3__45__cpo4sizeE[1];
.global .align 1 .b8 _ZN34_INTERNAL_8ecbad72_4_k_cu_d9aefa244cuda3std6ranges3__45__cpo5ssizeE[1];
.global .align 1 .b8 _ZN34_INTERNAL_8ecbad72_4_k_cu_d9aefa244cuda3std6ranges3__45__cpo8distanceE[1];
.global .align 1 .b8 _ZN34_INTERNAL_8ecbad72_4_k_cu_d9aefa246thrust24THRUST_300001_SM_1000_NS6system6detail10sequential3seqE[1];
.global .align 1 .b8 _ZN34_INTERNAL_8ecbad72_4_k_cu_d9aefa246thrust24THRUST_300001_SM_1000_NS12placeholders2_1E[1];
.global .align 1 .b8 _ZN34_INTERNAL_8ecbad72_4_k_cu_d9aefa246thrust24THRUST_300001_SM_1000_NS12placeholders2_2E[1];
.global .align 1 .b8 _ZN34_INTERNAL_8ecbad72_4_k_cu_d9aefa246thrust24THRUST_300001_SM_1000_NS12placeholders2_3E[1];
.global .align 1 .b8 _ZN34_INTERNAL_8ecbad72_4_k_cu_d9aefa246thrust24THRUST_300001_SM_1000_NS12placeholders2_4E[1];
.global .align 1 .b8 _ZN34_INTERNAL_8ecbad72_4_k_cu_d9aefa246thrust24THRUST_300001_SM_1000_NS12placeholders2_5E[1];
.global .align 1 .b8 _ZN34_INTERNAL_8ecbad72_4_k_cu_d9aefa246thrust24THRUST_300001_SM_1000_NS12placeholders2_6E[1];
.global .align 1 .b8 _ZN34_INTERNAL_8ecbad72_4_k_cu_d9aefa246thrust24THRUST_300001_SM_1000_NS12placeholders2_7E[1];
.global .align 1 .b8 _ZN34_INTERNAL_8ecbad72_4_k_cu_d9aefa246thrust24THRUST_300001_SM_1000_NS12placeholders2_8E[1];
.global .align 1 .b8 _ZN34_INTERNAL_8ecbad72_4_k_cu_d9aefa246thrust24THRUST_300001_SM_1000_NS12placeholders2_9E[1];
.global .align 1 .b8 _ZN34_INTERNAL_8ecbad72_4_k_cu_d9aefa246thrust24THRUST_300001_SM_1000_NS12placeholders3_10E[1];

.visible .entry _Z16matrix_trans_shmPiiiS_(
	.param .u64 .ptr .align 1 _Z16matrix_trans_shmPiiiS__param_0,
	.param .u32 _Z16matrix_trans_shmPiiiS__param_1,
	.param .u32 _Z16matrix_trans_shmPiiiS__param_2,
	.param .u64 .ptr .align 1 _Z16matrix_trans_shmPiiiS__param_3
)
{
	.reg .pred 	%p<7>;
	.reg .b32 	%r<29>;
	.reg .b64 	%rd<9>;
	// demoted variable
	.shared .align 4 .b8 _ZZ16matrix_trans_shmPiiiS_E6s_data[4096];
	ld.param.u64 	%rd1, [_Z16matrix_trans_shmPiiiS__param_0];
	ld.param.u32 	%r9, [_Z16matrix_trans_shmPiiiS__param_1];
	ld.param.u32 	%r10, [_Z16matrix_trans_shmPiiiS__param_2];
	ld.param.u64 	%rd2, [_Z16matrix_trans_shmPiiiS__param_3];
	mov.u32 	%r11, %ctaid.y;
	mov.u32 	%r12, %ntid.y;
	mul.lo.s32 	%r1, %r11, %r12;
	mov.u32 	%r2, %tid.y;
	add.s32 	%r3, %r1, %r2;
	mov.u32 	%r13, %ctaid.x;
	mov.u32 	%r14, %ntid.x;
	mul.lo.s32 	%r4, %r13, %r14;
	mov.u32 	%r5, %tid.x;
	add.s32 	%r6, %r4, %r5;
	setp.ge.s32 	%p1, %r3, %r9;
	setp.ge.s32 	%p2, %r6, %r10;
	or.pred  	%p3, %p1, %p2;
	@%p3 bra 	$L__BB0_3;
	cvta.to.global.u64 	%rd3, %rd1;
	mad.lo.s32 	%r15, %r10, %r3, %r6;
	mul.wide.s32 	%rd4, %r15, 4;
	add.s64 	%rd5, %rd3, %rd4;
	ld.global.u32 	%r16, [%rd5];
	shl.b32 	%r17, %r5, 7;
	mov.u32 	%r18, _ZZ16matrix_trans_shmPiiiS_E6s_data;
	add.s32 	%r19, %r18, %r17;
	shl.b32 	%r20, %r2, 2;
	add.s32 	%r21, %r19, %r20;
	st.shared.u32 	[%r21], %r16;
	bar.sync 	0;
	add.s32 	%r7, %r1, %r5;
	add.s32 	%r8, %r4, %r2;
	setp.ge.u32 	%p4, %r7, %r9;
	setp.ge.s32 	%p5, %r8, %r10;
	or.pred  	%p6, %p4, %p5;
	@%p6 bra 	$L__BB0_3;
	shl.b32 	%r22, %r2, 7;
	add.s32 	%r24, %r18, %r22;
	shl.b32 	%r25, %r5, 2;
	add.s32 	%r26, %r24, %r25;
	ld.shared.u32 	%r27, [%r26];
	mad.lo.s32 	%r28, %r9, %r8, %r7;
	cvta.to.global.u64 	%rd6, %rd2;
	mul.wide.s32 	%rd7, %r28, 4;
	add.s64 	%rd8, %rd6, %rd7;
	st.global.u32 	[%rd8], %r27;
$L__BB0_3:
	ret;

}
	// .globl	_Z24matrix_trans_shm_paddingPiiiS_
.visible .entry _Z24matrix_trans_shm_paddingPiiiS_(
	.param .u64 .ptr .align 1 _Z24matrix_trans_shm_paddingPiiiS__param_0,
	.param .u32 _Z24matrix_trans_shm_paddingPiiiS__param_1,
	.param .u32 _Z24matrix_trans_shm_paddingPiiiS__param_2,
	.param .u64 .ptr .align 1 _Z24matrix_trans_shm_paddingPiiiS__param_3
)
{
	.reg .pred 	%p<7>;
	.reg .b32 	%r<27>;
	.reg .b64 	%rd<9>;
	// demoted variable
	.shared .align 4 .b8 _ZZ24matrix_trans_shm_paddingPiiiS_E6s_data[4224];
	ld.param.u64 	%rd1, [_Z24matrix_trans_shm_paddingPiiiS__param_0];
	ld.param.u32 	%r9, [_Z24matrix_trans_shm_paddingPiiiS__param_1];
	ld.param.u32 	%r10, [_Z24matrix_trans_shm_paddingPiiiS__param_2];
	ld.param.u64 	%rd2, [_Z24matrix_trans_shm_paddingPiiiS__param_3];
	mov.u32 	%r11, %ctaid.y;
	mov.u32 	%r12, %ntid.y;
	mul.lo.s32 	%r1, %r11, %r12;
	mov.u32 	%r2, %tid.y;
	add.s32 	%r3, %r1, %r2;
	mov.u32 	%r13, %ctaid.x;
	mov.u32 	%r14, %ntid.x;
	mul.lo.s32 	%r4, %r13, %r14;
	mov.u32 	%r5, %tid.x;
	add.s32 	%r6, %r4, %r5;
	setp.ge.s32 	%p1, %r3, %r9;
	setp.ge.s32 	%p2, %r6, %r10;
	or.pred  	%p3, %p1, %p2;
	@%p3 bra 	$L__BB1_3;
	cvta.to.global.u64 	%rd3, %rd1;
	mad.lo.s32 	%r15, %r10, %r3, %r6;
	mul.wide.s32 	%rd4, %r15, 4;
	add.s64 	%rd5, %rd3, %rd4;
	ld.global.u32 	%r16, [%rd5];
	mov.u32 	%r17, _ZZ24matrix_trans_shm_paddingPiiiS_E6s_data;
	mad.lo.s32 	%r18, %r5, 132, %r17;
	shl.b32 	%r19, %r2, 2;
	add.s32 	%r20, %r18, %r19;
	st.shared.u32 	[%r20], %r16;
	bar.sync 	0;
	add.s32 	%r7, %r1, %r5;
	add.s32 	%r8, %r4, %r2;
	setp.ge.u32 	%p4, %r7, %r9;
	setp.ge.s32 	%p5, %r8, %r10;
	or.pred  	%p6, %p4, %p5;
	@%p6 bra 	$L__BB1_3;
	mad.lo.s32 	%r22, %r2, 132, %r17;
	shl.b32 	%r23, %r5, 2;
	add.s32 	%r24, %r22, %r23;
	ld.shared.u32 	%r25, [%r24];
	mad.lo.s32 	%r26, %r9, %r8, %r7;
	cvta.to.global.u64 	%rd6, %rd2;
	mul.wide.s32 	%rd7, %r26, 4;
	add.s64 	%rd8, %rd6, %rd7;
	st.global.u32 	[%rd8], %r25;
$L__BB1_3:
	ret;

}
	// .globl	_Z22matrix_trans_swizzlingPiiiS_
.visible .entry _Z22matrix_trans_swizzlingPiiiS_(
	.param .u64 .ptr .align 1 _Z22matrix_trans_swizzlingPiiiS__param_0,
	.param .u32 _Z22matrix_trans_swizzlingPiiiS__param_1,
	.param .u32 _Z22matrix_trans_swizzlingPiiiS__param_2,
	.param .u64 .ptr .align 1 _Z22matrix_trans_swizzlingPiiiS__param_3
)
{
	.reg .pred 	%p<7>;
	.reg .b32 	%r<31>;
	.reg .b64 	%rd<9>;
	// demoted variable
	.shared .align 4 .b8 _ZZ22matrix_trans_swizzlingPiiiS_E6s_data[4096];
	ld.param.u64 	%rd1, [_Z22matrix_trans_swizzlingPiiiS__param_0];
	ld.param.u32 	%r10, [_Z22matrix_trans_swizzlingPiiiS__param_1];
	ld.param.u32 	%r11, [_Z22matrix_trans_swizzlingPiiiS__param_2];
	ld.param.u64 	%rd2, [_Z22matrix_trans_swizzlingPiiiS__param_3];
	mov.u32 	%r12, %ctaid.y;
	mov.u32 	%r13, %ntid.y;
	mul.lo.s32 	%r1, %r12, %r13;
	mov.u32 	%r2, %tid.y;
	add.s32 	%r3, %r1, %r2;
	mov.u32 	%r14, %ctaid.x;
	mov.u32 	%r15, %ntid.x;
	mul.lo.s32 	%r4, %r14, %r15;
	mov.u32 	%r5, %tid.x;
	add.s32 	%r6, %r4, %r5;
	setp.ge.s32 	%p1, %r3, %r10;
	setp.ge.s32 	%p2, %r6, %r11;
	or.pred  	%p3, %p1, %p2;
	@%p3 bra 	$L__BB2_3;
	cvta.to.global.u64 	%rd3, %rd1;
	mad.lo.s32 	%r16, %r11, %r3, %r6;
	mul.wide.s32 	%rd4, %r16, 4;
	add.s64 	%rd5, %rd3, %rd4;
	ld.global.u32 	%r17, [%rd5];
	shl.b32 	%r19, %r5, 7;
	mov.u32 	%r20, _ZZ22matrix_trans_swizzlingPiiiS_E6s_data;
	add.s32 	%r21, %r20, %r19;
	xor.b32  	%r7, %r5, %r2;
	shl.b32 	%r22, %r7, 2;
	add.s32 	%r23, %r21, %r22;
	st.shared.u32 	[%r23], %r17;
	bar.sync 	0;
	add.s32 	%r8, %r1, %r5;
	add.s32 	%r9, %r4, %r2;
	setp.ge.s32 	%p4, %r9, %r11;
	setp.ge.u32 	%p5, %r8, %r10;
	or.pred  	%p6, %p4, %p5;
	@%p6 bra 	$L__BB2_3;
	shl.b32 	%r24, %r2, 7;
	add.s32 	%r26, %r20, %r24;
	add.s32 	%r28, %r26, %r22;
	ld.shared.u32 	%r29, [%r28];
	mad.lo.s32 	%r30, %r10, %r9, %r8;
	cvta.to.global.u64 	%rd6, %rd2;
	mul.wide.s32 	%rd7, %r30, 4;
	add.s64 	%rd8, %rd6, %rd7;
	st.global.u32 	[%rd8], %r29;
$L__BB2_3:
	ret;

}
	// .globl	_ZN3cub18CUB_300001_SM_10006detail11EmptyKernelIvEEvv
.visible .entry _ZN3cub18CUB_300001_SM_10006detail11EmptyKernelIvEEvv()
{


	ret;

}


// ===== COMPILED SASS (sm_100) =====

	.target	sm_100

	.elftype	@"ET_EXEC"


//--------------------- .note.nv.tkinfo           --------------------------
	.section	.note.nv.tkinfo,"",@"SHT_NOTE"
	.sectionflags	@"SHF_NOTE_NV_TKINFO"
	.tkinfo
        /*0018*/ 	.word	0x00000002
        /*0030*/ 	.string	""
        /*0030*/ 	.string	"ptxas"
        /*0030*/ 	.string	"Cuda compilation tools, release 13.0, V13.0.88"
        /*0030*/ 	.string	"Build cuda_13.0.r13.0/compiler.36424714_0"
        /*0030*/ 	.string	"-arch sm_100 -m 64 "



//--------------------- .note.nv.cuinfo           --------------------------
	.section	.note.nv.cuinfo,"",@"SHT_NOTE"
	.sectionflags	@"SHF_NOTE_NV_CUINFO"
        /*0018*/ 	.short	0x0002
        /*001a*/ 	.short	0x0064
        /*001c*/ 	.short	0x0082
	.zero		2


//--------------------- .nv.info                  --------------------------
	.section	.nv.info,"",@"SHT_CUDA_INFO"
	.align	4


	//----- nvinfo : EIATTR_REGCOUNT
	.align		4
        /*0000*/ 	.byte	0x04, 0x2f
        /*0002*/ 	.short	(.L_41 - .L_40)
	.align		4
.L_40:
        /*0004*/ 	.word	index@(_Z16matrix_trans_shmPiiiS_)
        /*0008*/ 	.word	0x0000000e


	//----- nvinfo : EIATTR_FRAME_SIZE
	.align		4
.L_41:
        /*000c*/ 	.byte	0x04, 0x11
        /*000e*/ 	.short	(.L_43 - .L_42)
	.align		4
.L_42:
        /*0010*/ 	.word	index@(_Z16matrix_trans_shmPiiiS_)
        /*0014*/ 	.word	0x00000000


	//----- nvinfo : EIATTR_REGCOUNT
	.align		4
.L_43:
        /*0018*/ 	.byte	0x04, 0x2f
        /*001a*/ 	.short	(.L_45 - .L_44)
	.align		4
.L_44:
        /*001c*/ 	.word	index@(_Z24matrix_trans_shm_paddingPiiiS_)
        /*0020*/ 	.word	0x0000000e


	//----- nvinfo : EIATTR_FRAME_SIZE
	.align		4
.L_45:
        /*0024*/ 	.byte	0x04, 0x11
        /*0026*/ 	.short	(.L_47 - .L_46)
	.align		4
.L_46:
        /*0028*/ 	.word	index@(_Z24matrix_trans_shm_paddingPiiiS_)
        /*002c*/ 	.word	0x00000000


	//----- nvinfo : EIATTR_REGCOUNT
	.align		4
.L_47:
        /*0030*/ 	.byte	0x04, 0x2f
        /*0032*/ 	.short	(.L_49 - .L_48)
	.align		4
.L_48:
        /*0034*/ 	.word	index@(_Z22matrix_trans_swizzlingPiiiS_)
        /*0038*/ 	.word	0x0000000c


	//----- nvinfo : EIATTR_FRAME_SIZE
	.align		4
.L_49:
        /*003c*/ 	.byte	0x04, 0x11
        /*003e*/ 	.short	(.L_51 - .L_50)
	.align		4
.L_50:
        /*0040*/ 	.word	index@(_Z22matrix_trans_swizzlingPiiiS_)
        /*0044*/ 	.word	0x00000000


	//----- nvinfo : EIATTR_REGCOUNT
	.align		4
.L_51:
        /*0048*/ 	.byte	0x04, 0x2f
        /*004a*/ 	.short	(.L_53 - .L_52)
	.align		4
.L_52:
        /*004c*/ 	.word	index@(_ZN3cub18CUB_300001_SM_10006detail11EmptyKernelIvEEvv)
        /*0050*/ 	.word	0x00000004


	//----- nvinfo : EIATTR_FRAME_SIZE
	.align		4
.L_53:
        /*0054*/ 	.byte	0x04, 0x11
        /*0056*/ 	.short	(.L_55 - .L_54)
	.align		4
.L_54:
        /*0058*/ 	.word	index@(_ZN3cub18CUB_300001_SM_10006detail11EmptyKernelIvEEvv)
        /*005c*/ 	.word	0x00000000


	//----- nvinfo : EIATTR_MIN_STACK_SIZE
	.align		4
.L_55:
        /*0060*/ 	.byte	0x04, 0x12
        /*0062*/ 	.short	(.L_57 - .L_56)
	.align		4
.L_56:
        /*0064*/ 	.word	index@(_ZN3cub18CUB_300001_SM_10006detail11EmptyKernelIvEEvv)
        /*0068*/ 	.word	0x00000000


	//----- nvinfo : EIATTR_MIN_STACK_SIZE
	.align		4
.L_57:
        /*006c*/ 	.byte	0x04, 0x12
        /*006e*/ 	.short	(.L_59 - .L_58)
	.align		4
.L_58:
        /*0070*/ 	.word	index@(_Z22matrix_trans_swizzlingPiiiS_)
        /*0074*/ 	.word	0x00000000


	//----- nvinfo : EIATTR_MIN_STACK_SIZE
	.align		4
.L_59:
        /*0078*/ 	.byte	0x04, 0x12
        /*007a*/ 	.short	(.L_61 - .L_60)
	.align		4
.L_60:
        /*007c*/ 	.word	index@(_Z24matrix_trans_shm_paddingPiiiS_)
        /*0080*/ 	.word	0x00000000


	//----- nvinfo : EIATTR_MIN_STACK_SIZE
	.align		4
.L_61:
        /*0084*/ 	.byte	0x04, 0x12
        /*0086*/ 	.short	(.L_63 - .L_62)
	.align		4
.L_62:
        /*0088*/ 	.word	index@(_Z16matrix_trans_shmPiiiS_)
        /*008c*/ 	.word	0x00000000
.L_63:


//--------------------- .nv.compat                --------------------------
	.section	.nv.compat,"",@"SHT_CUDA_COMPAT_INFO"
	.align	4
        /*0000*/ 	.byte	0x02, 0x09, 0x00, 0x00, 0x02, 0x02, 0x01, 0x00, 0x02, 0x05, 0x05, 0x00, 0x03, 0x07, 0x01, 0x01
        /*0010*/ 	.byte	0x02, 0x03, 0x00, 0x00, 0x02, 0x06, 0x01, 0x00, 0x04, 0x0b, 0x08, 0x00, 0x09, 0x00, 0x00, 0x00
        /*0020*/ 	.byte	0x00, 0x00, 0x00, 0x00


//--------------------- .nv.info._ZN3cub18CUB_300001_SM_10006detail11EmptyKernelIvEEvv --------------------------
	.section	.nv.info._ZN3cub18CUB_300001_SM_10006detail11EmptyKernelIvEEvv,"",@"SHT_CUDA_INFO"
	.sectionflags	@""
	.align	4


	//----- nvinfo : EIATTR_CUDA_API_VERSION
	.align		4
        /*0000*/ 	.byte	0x04, 0x37
        /*0002*/ 	.short	(.L_65 - .L_64)
.L_64:
        /*0004*/ 	.word	0x00000082


	//----- nvinfo : EIATTR_SPARSE_MMA_MASK
	.align		4
.L_65:
        /*0008*/ 	.byte	0x03, 0x50
        /*000a*/ 	.short	0x0000


	//----- nvinfo : EIATTR_MAXREG_COUNT
	.align		4
        /*000c*/ 	.byte	0x03, 0x1b
        /*000e*/ 	.short	0x00ff


	//----- nvinfo : EIATTR_MERCURY_ISA_VERSION
	.align		4
        /*0010*/ 	.byte	0x03, 0x5f
        /*0012*/ 	.short	0x0101


	//----- nvinfo : EIATTR_VRC_CTA_INIT_COUNT
	.align		4
        /*0014*/ 	.byte	0x02, 0x4a
	.zero		1
	.zero		1


	//----- nvinfo : EIATTR_EXIT_INSTR_OFFSETS
	.align		4
        /*0018*/ 	.byte	0x04, 0x1c
        /*001a*/ 	.short	(.L_67 - .L_66)


	//   ....[0]....
.L_66:
        /*001c*/ 	.word	0x00000010


	//----- nvinfo : EIATTR_SW_WAR
	.align		4
.L_67:
        /*0020*/ 	.byte	0x04, 0x36
        /*0022*/ 	.short	(.L_69 - .L_68)
.L_68:
        /*0024*/ 	.word	0x00000008
.L_69:


//--------------------- .nv.info._Z22matrix_trans_swizzlingPiiiS_ --------------------------
	.section	.nv.info._Z22matrix_trans_swizzlingPiiiS_,"",@"SHT_CUDA_INFO"
	.sectionflags	@""
	.align	4


	//----- nvinfo : EIATTR_CUDA_API_VERSION
	.align		4
        /*0000*/ 	.byte	0x04, 0x37
        /*0002*/ 	.short	(.L_71 - .L_70)
.L_70:
        /*0004*/ 	.word	0x00000082


	//----- nvinfo : EIATTR_KPARAM_INFO
	.align		4
.L_71:
        /*0008*/ 	.byte	0x04, 0x17
        /*000a*/ 	.short	(.L_73 - .L_72)
.L_72:
        /*000c*/ 	.word	0x00000000
        /*0010*/ 	.short	0x0003
        /*0012*/ 	.short	0x0010
        /*0014*/ 	.byte	0x00, 0xf5, 0x21, 0x00


	//----- nvinfo : EIATTR_KPARAM_INFO
	.align		4
.L_73:
        /*0018*/ 	.byte	0x04, 0x17
        /*001a*/ 	.short	(.L_75 - .L_74)
.L_74:
        /*001c*/ 	.word	0x00000000
        /*0020*/ 	.short	0x0002
        /*0022*/ 	.short	0x000c
        /*0024*/ 	.byte	0x00, 0xf0, 0x11, 0x00


	//----- nvinfo : EIATTR_KPARAM_INFO
	.align		4
.L_75:
        /*0028*/ 	.byte	0x04, 0x17
        /*002a*/ 	.short	(.L_77 - .L_76)
.L_76:
        /*002c*/ 	.word	0x00000000
        /*0030*/ 	.short	0x0001
        /*0032*/ 	.short	0x0008
        /*0034*/ 	.byte	0x00, 0xf0, 0x11, 0x00


	//----- nvinfo : EIATTR_KPARAM_INFO
	.align		4
.L_77:
        /*0038*/ 	.byte	0x04, 0x17
        /*003a*/ 	.short	(.L_79 - .L_78)
.L_78:
        /*003c*/ 	.word	0x00000000
        /*0040*/ 	.short	0x0000
        /*0042*/ 	.short	0x0000
        /*0044*/ 	.byte	0x00, 0xf5, 0x21, 0x00


	//----- nvinfo : EIATTR_SPARSE_MMA_MASK
	.align		4
.L_79:
        /*0048*/ 	.byte	0x03, 0x50
        /*004a*/ 	.short	0x0000


	//----- nvinfo : EIATTR_MAXREG_COUNT
	.align		4
        /*004c*/ 	.byte	0x03, 0x1b
        /*004e*/ 	.short	0x00ff


	//----- nvinfo : EIATTR_NUM_BARRIERS
	.align		4
        /*0050*/ 	.byte	0x02, 0x4c
        /*0052*/ 	.byte	0x01
	.zero		1


	//----- nvinfo : EIATTR_MERCURY_ISA_VERSION
	.align		4
        /*0054*/ 	.byte	0x03, 0x5f
        /*0056*/ 	.short	0x0101


	//----- nvinfo : EIATTR_VRC_CTA_INIT_COUNT
	.align		4
        /*0058*/ 	.byte	0x02, 0x4a
	.zero		1
	.zero		1


	//----- nvinfo : EIATTR_EXIT_INSTR_OFFSETS
	.align		4
        /*005c*/ 	.byte	0x04, 0x1c
        /*005e*/ 	.short	(.L_81 - .L_80)


	//   ....[0]....
.L_80:
        /*0060*/ 	.word	0x000000e0


	//   ....[1]....
        /*0064*/ 	.word	0x00000200


	//   ....[2]....
        /*0068*/ 	.word	0x00000280


	//----- nvinfo : EIATTR_CBANK_PARAM_SIZE
	.align		4
.L_81:
        /*006c*/ 	.byte	0x03, 0x19
        /*006e*/ 	.short	0x0018


	//----- nvinfo : EIATTR_PARAM_CBANK
	.align		4
        /*0070*/ 	.byte	0x04, 0x0a
        /*0072*/ 	.short	(.L_83 - .L_82)
	.align		4
.L_82:
        /*0074*/ 	.word	index@(.nv.constant0._Z22matrix_trans_swizzlingPiiiS_)
        /*0078*/ 	.short	0x0380
        /*007a*/ 	.short	0x0018


	//----- nvinfo : EIATTR_SW_WAR
	.align		4
.L_83:
        /*007c*/ 	.byte	0x04, 0x36
        /*007e*/ 	.short	(.L_85 - .L_84)
.L_84:
        /*0080*/ 	.word	0x00000008
.L_85:


//--------------------- .nv.info._Z24matrix_trans_shm_paddingPiiiS_ --------------------------
	.section	.nv.info._Z24matrix_trans_shm_paddingPiiiS_,"",@"SHT_CUDA_INFO"
	.sectionflags	@""
	.align	4


	//----- nvinfo : EIATTR_CUDA_API_VERSION
	.align		4
        /*0000*/ 	.byte	0x04, 0x37
        /*0002*/ 	.short	(.L_87 - .L_86)
.L_86:
        /*0004*/ 	.word	0x00000082


	//----- nvinfo : EIATTR_KPARAM_INFO
	.align		4
.L_87:
        /*0008*/ 	.byte	0x04, 0x17
        /*000a*/ 	.short	(.L_89 - .L_88)
.L_88:
        /*000c*/ 	.word	0x00000000
        /*0010*/ 	.short	0x0003
        /*0012*/ 	.short	0x0010
        /*0014*/ 	.byte	0x00, 0xf5, 0x21, 0x00


	//----- nvinfo : EIATTR_KPARAM_INFO
	.align		4
.L_89:
        /*0018*/ 	.byte	0x04, 0x17
        /*001a*/ 	.short	(.L_91 - .L_90)
.L_90:
        /*001c*/ 	.word	0x00000000
        /*0020*/ 	.short	0x0002
        /*0022*/ 	.short	0x000c
        /*0024*/ 	.byte	0x00, 0xf0, 0x11, 0x00


	//----- nvinfo : EIATTR_KPARAM_INFO
	.align		4
.L_91:
        /*0028*/ 	.byte	0x04, 0x17
        /*002a*/ 	.short	(.L_93 - .L_92)
.L_92:
        /*002c*/ 	.word	0x00000000
        /*0030*/ 	.short	0x0001
        /*0032*/ 	.short	0x0008
        /*0034*/ 	.byte	0x00, 0xf0, 0x11, 0x00


	//----- nvinfo : EIATTR_KPARAM_INFO
	.align		4
.L_93:
        /*0038*/ 	.byte	0x04, 0x17
        /*003a*/ 	.short	(.L_95 - .L_94)
.L_94:
        /*003c*/ 	.word	0x00000000
        /*0040*/ 	.short	0x0000
        /*0042*/ 	.short	0x0000
        /*0044*/ 	.byte	0x00, 0xf5, 0x21, 0x00


	//----- nvinfo : EIATTR_SPARSE_MMA_MASK
	.align		4
.L_95:
        /*0048*/ 	.byte	0x03, 0x50
        /*004a*/ 	.short	0x0000


	//----- nvinfo : EIATTR_MAXREG_COUNT
	.align		4
        /*004c*/ 	.byte	0x03, 0x1b
        /*004e*/ 	.short	0x00ff


	//----- nvinfo : EIATTR_NUM_BARRIERS
	.align		4
        /*0050*/ 	.byte	0x02, 0x4c
        /*0052*/ 	.byte	0x01
	.zero		1


	//----- nvinfo : EIATTR_MERCURY_ISA_VERSION
	.align		4
        /*0054*/ 	.byte	0x03, 0x5f
        /*0056*/ 	.short	0x0101


	//----- nvinfo : EIATTR_VRC_CTA_INIT_COUNT
	.align		4
        /*0058*/ 	.byte	0x02, 0x4a
	.zero		1
	.zero		1


	//----- nvinfo : EIATTR_EXIT_INSTR_OFFSETS
	.align		4
        /*005c*/ 	.byte	0x04, 0x1c
        /*005e*/ 	.short	(.L_97 - .L_96)


	//   ....[0]....
.L_96:
        /*0060*/ 	.word	0x000000e0


	//   ....[1]....
        /*0064*/ 	.word	0x000001f0


	//   ....[2]....
        /*0068*/ 	.word	0x00000270


	//----- nvinfo : EIATTR_CBANK_PARAM_SIZE
	.align		4
.L_97:
        /*006c*/ 	.byte	0x03, 0x19
        /*006e*/ 	.short	0x0018


	//----- nvinfo : EIATTR_PARAM_CBANK
	.align		4
        /*0070*/ 	.byte	0x04, 0x0a
        /*0072*/ 	.short	(.L_99 - .L_98)
	.align		4
.L_98:
        /*0074*/ 	.word	index@(.nv.constant0._Z24matrix_trans_shm_paddingPiiiS_)
        /*0078*/ 	.short	0x0380
        /*007a*/ 	.short	0x0018


	//----- nvinfo : EIATTR_SW_WAR
	.align		4
.L_99:
        /*007c*/ 	.byte	0x04, 0x36
        /*007e*/ 	.short	(.L_101 - .L_100)
.L_100:
        /*0080*/ 	.word	0x00000008
.L_101:


//--------------------- .nv.info._Z16matrix_trans_shmPiiiS_ --------------------------
	.section	.nv.info._Z16matrix_trans_shmPiiiS_,"",@"SHT_CUDA_INFO"
	.sectionflags	@""
	.align	4


	//----- nvinfo : EIATTR_CUDA_API_VERSION
	.align		4
        /*0000*/ 	.byte	0x04, 0x37
        /*0002*/ 	.short	(.L_103 - .L_102)
.L_102:
        /*0004*/ 	.word	0x00000082


	//----- nvinfo : EIATTR_KPARAM_INFO
	.align		4
.L_103:
        /*0008*/ 	.byte	0x04, 0x17
        /*000a*/ 	.short	(.L_105 - .L_104)
.L_104:
        /*000c*/ 	.word	0x00000000
        /*0010*/ 	.short	0x0003
        /*0012*/ 	.short	0x0010
        /*0014*/ 	.byte	0x00, 0xf5, 0x21, 0x00


	//----- nvinfo : EIATTR_KPARAM_INFO
	.align		4
.L_105:
        /*0018*/ 	.byte	0x04, 0x17
        /*001a*/ 	.short	(.L_107 - .L_106)
.L_106:
        /*001c*/ 	.word	0x00000000
        /*0020*/ 	.short	0x0002
        /*0022*/ 	.short	0x000c
        /*0024*/ 	.byte	0x00, 0xf0, 0x11, 0x00


	//----- nvinfo : EIATTR_KPARAM_INFO
	.align		4
.L_107:
        /*0028*/ 	.byte	0x04, 0x17
        /*002a*/ 	.short	(.L_109 - .L_108)
.L_108:
        /*002c*/ 	.word	0x00000000
        /*0030*/ 	.short	0x0001
        /*0032*/ 	.short	0x0008
        /*0034*/ 	.byte	0x00, 0xf0, 0x11, 0x00


	//----- nvinfo : EIATTR_KPARAM_INFO
	.align		4
.L_109:
        /*0038*/ 	.byte	0x04, 0x17
        /*003a*/ 	.short	(.L_111 - .L_110)
.L_110:
        /*003c*/ 	.word	0x00000000
        /*0040*/ 	.short	0x0000
        /*0042*/ 	.short	0x0000
        /*0044*/ 	.byte	0x00, 0xf5, 0x21, 0x00


	//----- nvinfo : EIATTR_SPARSE_MMA_MASK
	.align		4
.L_111:
        /*0048*/ 	.byte	0x03, 0x50
        /*004a*/ 	.short	0x0000


	//----- nvinfo : EIATTR_MAXREG_COUNT
	.align		4
        /*004c*/ 	.byte	0x03, 0x1b
        /*004e*/ 	.short	0x00ff


	//----- nvinfo : EIATTR_NUM_BARRIERS
	.align		4
        /*0050*/ 	.byte	0x02, 0x4c
        /*0052*/ 	.byte	0x01
	.zero		1


	//----- nvinfo : EIATTR_MERCURY_ISA_VERSION
	.align		4
        /*0054*/ 	.byte	0x03, 0x5f
        /*0056*/ 	.short	0x0101


	//----- nvinfo : EIATTR_VRC_CTA_INIT_COUNT
	.align		4
        /*0058*/ 	.byte	0x02, 0x4a
	.zero		1
	.zero		1


	//----- nvinfo : EIATTR_EXIT_INSTR_OFFSETS
	.align		4
        /*005c*/ 	.byte	0x04, 0x1c
        /*005e*/ 	.short	(.L_113 - .L_112)


	//   ....[0]....
.L_112:
        /*0060*/ 	.word	0x000000e0


	//   ....[1]....
        /*0064*/ 	.word	0x000001f0


	//   ....[2]....
        /*0068*/ 	.word	0x00000270


	//----- nvinfo : EIATTR_CBANK_PARAM_SIZE
	.align		4
.L_113:
        /*006c*/ 	.byte	0x03, 0x19
        /*006e*/ 	.short	0x0018


	//----- nvinfo : EIATTR_PARAM_CBANK
	.align		4
        /*0070*/ 	.byte	0x04, 0x0a
        /*0072*/ 	.short	(.L_115 - .L_114)
	.align		4
.L_114:
        /*0074*/ 	.word	index@(.nv.constant0._Z16matrix_trans_shmPiiiS_)
        /*0078*/ 	.short	0x0380
        /*007a*/ 	.short	0x0018


	//----- nvinfo : EIATTR_SW_WAR
	.align		4
.L_115:
        /*007c*/ 	.byte	0x04, 0x36
        /*007e*/ 	.short	(.L_117 - .L_116)
.L_116:
        /*0080*/ 	.word	0x00000008
.L_117:


//--------------------- .nv.callgraph             --------------------------
	.section	.nv.callgraph,"",@"SHT_CUDA_CALLGRAPH"
	.align	4
	.sectionentsize	8
	.align		4
        /*0000*/ 	.word	0x00000000
	.align		4
        /*0004*/ 	.word	0xffffffff
	.align		4
        /*0008*/ 	.word	0x00000000
	.align		4
        /*000c*/ 	.word	0xfffffffe
	.align		4
        /*0010*/ 	.word	0x00000000
	.align		4
        /*0014*/ 	.word	0xfffffffd
	.align		4
        /*0018*/ 	.word	0x00000000
	.align		4
        /*001c*/ 	.word	0xfffffffc


//--------------------- .nv.constant4             --------------------------
	.section	.nv.constant4,"a",@progbits
	.align	8
	.align		8
.nv.constant4:
        /*0000*/ 	.dword	_ZN34_INTERNAL_8ecbad72_4_k_cu_d9aefa244cuda3std3__45__cpo5beginE
	.align		8
        /*0008*/ 	.dword	_ZN34_INTERNAL_8ecbad72_4_k_cu_d9aefa244cuda3std3__45__cpo3endE
	.align		8
        /*0010*/ 	.dword	_ZN34_INTERNAL_8ecbad72_4_k_cu_d9aefa244cuda3std3__45__cpo6cbeginE
	.align		8
        /*0018*/ 	.dword	_ZN34_INTERNAL_8ecbad72_4_k_cu_d9aefa244cuda3std3__45__cpo4cendE
	.align		8
        /*0020*/ 	.dword	_ZN34_INTERNAL_8ecbad72_4_k_cu_d9aefa244cuda3std3__45__cpo6rbeginE
	.align		8
        /*0028*/ 	.dword	_ZN34_INTERNAL_8ecbad72_4_k_cu_d9aefa244cuda3std3__45__cpo4rendE
	.align		8
        /*0030*/ 	.dword	_ZN34_INTERNAL_8ecbad72_4_k_cu_d9aefa244cuda3std3__45__cpo7crbeginE
	.align		8
        /*0038*/ 	.dword	_ZN34_INTERNAL_8ecbad72_4_k_cu_d9aefa244cuda3std3__45__cpo5crendE
	.align		8
        /*0040*/ 	.dword	_ZN34_INTERNAL_8ecbad72_4_k_cu_d9aefa244cuda3std3__436_GLOBAL__N__8ecbad72_4_k_cu_d9aefa246ignoreE
	.align		8
        /*0048*/ 	.dword	_ZN34_INTERNAL_8ecbad72_4_k_cu_d9aefa244cuda3std3__419piecewise_constructE
	.align		8
        /*0050*/ 	.dword	_ZN34_INTERNAL_8ecbad72_4_k_cu_d9aefa244cuda3std3__48in_placeE
	.align		8
        /*0058*/ 	.dword	_ZN34_INTERNAL_8ecbad72_4_k_cu_d9aefa244cuda3std3__420unreachable_sentinelE
	.align		8
        /*0060*/ 	.dword	_ZN34_INTERNAL_8ecbad72_4_k_cu_d9aefa244cuda3std3__47nulloptE
	.align		8
        /*0068*/ 	.dword	_ZN34_INTERNAL_8ecbad72_4_k_cu_d9aefa244cuda3std3__48unexpectE
	.align		8
        /*0070*/ 	.dword	_ZN34_INTERNAL_8ecbad72_4_k_cu_d9aefa244cuda3std6ranges3__45__cpo4swapE
	.align		8
        /*0078*/ 	.dword	_ZN34_INTERNAL_8ecbad72_4_k_cu_d9aefa244cuda3std6ranges3__45__cpo9iter_moveE
	.align		8
        /*0080*/ 	.dword	_ZN34_INTERNAL_8ecbad72_4_k_cu_d9aefa244cuda3std6ranges3__45__cpo5beginE
	.align		8
        /*0088*/ 	.dword	_ZN34_INTERNAL_8ecbad72_4_k_cu_d9aefa244cuda3std6ranges3__45__cpo3endE
	.align		8
        /*0090*/ 	.dword	_ZN34_INTERNAL_8ecbad72_4_k_cu_d9aefa244cuda3std6ranges3__45__cpo6cbeginE
	.align		8
        /*0098*/ 	.dword	_ZN34_INTERNAL_8ecbad72_4_k_cu_d9aefa244cuda3std6ranges3__45__cpo4cendE
	.align		8
        /*00a0*/ 	.dword	_ZN34_INTERNAL_8ecbad72_4_k_cu_d9aefa244cuda3std6ranges3__45__cpo7advanceE
	.align		8
        /*00a8*/ 	.dword	_ZN34_INTERNAL_8ecbad72_4_k_cu_d9aefa244cuda3std6ranges3__45__cpo9iter_swapE
	.align		8
        /*00b0*/ 	.dword	_ZN34_INTERNAL_8ecbad72_4_k_cu_d9aefa244cuda3std6ranges3__45__cpo4nextE
	.align		8
        /*00b8*/ 	.dword	_ZN34_INTERNAL_8ecbad72_4_k_cu_d9aefa244cuda3std6ranges3__45__cpo4prevE
	.align		8
        /*00c0*/ 	.dword	_ZN34_INTERNAL_8ecbad72_4_k_cu_d9aefa244cuda3std6ranges3__45__cpo4dataE
	.align		8
        /*00c8*/ 	.dword	_ZN34_INTERNAL_8ecbad72_4_k_cu_d9aefa244cuda3std6ranges3__45__cpo5cdataE
	.align		8
        /*00d0*/ 	.dword	_ZN34_INTERNAL_8ecbad72_4_k_cu_d9aefa244cuda3std6ranges3__45__cpo4sizeE
	.align		8
        /*00d8*/ 	.dword	_ZN34_INTERNAL_8ecbad72_4_k_cu_d9aefa244cuda3std6ranges3__45__cpo5ssizeE
	.align		8
        /*00e0*/ 	.dword	_ZN34_INTERNAL_8ecbad72_4_k_cu_d9aefa244cuda3std6ranges3__45__cpo8distanceE
	.align		8
        /*00e8*/ 	.dword	_ZN34_INTERNAL_8ecbad72_4_k_cu_d9aefa246thrust24THRUST_300001_SM_1000_NS6system6detail10sequential3seqE
	.align		8
        /*00f0*/ 	.dword	_ZN34_INTERNAL_8ecbad72_4_k_cu_d9aefa246thrust24THRUST_300001_SM_1000_NS12placeholders2_1E
	.align		8
        /*00f8*/ 	.dword	_ZN34_INTERNAL_8ecbad72_4_k_cu_d9aefa246thrust24THRUST_300001_SM_1000_NS12placeholders2_2E
	.align		8
        /*0100*/ 	.dword	_ZN34_INTERNAL_8ecbad72_4_k_cu_d9aefa246thrust24THRUST_300001_SM_1000_NS12placeholders2_3E
	.align		8
        /*0108*/ 	.dword	_ZN34_INTERNAL_8ecbad72_4_k_cu_d9aefa246thrust24THRUST_300001_SM_1000_NS12placeholders2_4E
	.align		8
        /*0110*/ 	.dword	_ZN34_INTERNAL_8ecbad72_4_k_cu_d9aefa246thrust24THRUST_300001_SM_1000_NS12placeholders2_5E
	.align		8
        /*0118*/ 	.dword	_ZN34_INTERNAL_8ecbad72_4_k_cu_d9aefa246thrust24THRUST_300001_SM_1000_NS12placeholders2_6E
	.align		8
        /*0120*/ 	.dword	_ZN34_INTERNAL_8ecbad72_4_k_cu_d9aefa246thrust24THRUST_300001_SM_1000_NS12placeholders2_7E
	.align		8
        /*0128*/ 	.dword	_ZN34_INTERNAL_8ecbad72_4_k_cu_d9aefa246thrust24THRUST_300001_SM_1000_NS12placeholders2_8E
	.align		8
        /*0130*/ 	.dword	_ZN34_INTERNAL_8ecbad72_4_k_cu_d9aefa246thrust24THRUST_300001_SM_1000_NS12placeholders2_9E
	.align		8
        /*0138*/ 	.dword	_ZN34_INTERNAL_8ecbad72_4_k_cu_d9aefa246thrust24THRUST_300001_SM_1000_NS12placeholders3_10E


//--------------------- .text._ZN3cub18CUB_300001_SM_10006detail11EmptyKernelIvEEvv --------------------------
	.section	.text._ZN3cub18CUB_300001_SM_10006detail11EmptyKernelIvEEvv,"ax",@progbits
	.align	128
        .global         _ZN3cub18CUB_300001_SM_10006detail11EmptyKernelIvEEvv
        .type           _ZN3cub18CUB_300001_SM_10006detail11EmptyKernelIvEEvv,@function
        .size           _ZN3cub18CUB_300001_SM_10006detail11EmptyKernelIvEEvv,(.L_x_4 - _ZN3cub18CUB_300001_SM_10006detail11EmptyKernelIvEEvv)
        .other          _ZN3cub18CUB_300001_SM_10006detail11EmptyKernelIvEEvv,@"STO_CUDA_ENTRY STV_DEFAULT"
_ZN3cub18CUB_300001_SM_10006detail11EmptyKernelIvEEvv:
.text._ZN3cub18CUB_300001_SM_10006detail11EmptyKernelIvEEvv:
[----:B------:R-:W-:Y:S01]  /*0000*/  LDC R1, c[0x0][0x37c] ;  /* 0x0000df00ff017b82 */ /* 0x000fe20000000800 */
[----:B------:R-:W-:Y:S05]  /*0010*/  EXIT ;  /* 0x000000000000794d */ /* 0x000fea0003800000 */
.L_x_0:
[----:B------:R-:W-:-:S00]  /*0020*/  BRA `(.L_x_0) ;  /* 0xfffffffc00fc7947 */ /* 0x000fc0000383ffff */
[----:B------:R-:W-:-:S00]  /*0030*/  NOP ;  /* 0x0000000000007918 */ /* 0x000fc00000000000 */
        /* <DEDUP_REMOVED lines=12> */
.L_x_4:


//--------------------- .text._Z22matrix_trans_swizzlingPiiiS_ --------------------------
	.section	.text._Z22matrix_trans_swizzlingPiiiS_,"ax",@progbits
	.align	128
        .global         _Z22matrix_trans_swizzlingPiiiS_
        .type           _Z22matrix_trans_swizzlingPiiiS_,@function
        .size           _Z22matrix_trans_swizzlingPiiiS_,(.L_x_5 - _Z22matrix_trans_swizzlingPiiiS_)
        .other          _Z22matrix_trans_swizzlingPiiiS_,@"STO_CUDA_ENTRY STV_DEFAULT"
_Z22matrix_trans_swizzlingPiiiS_:
.text._Z22matrix_trans_swizzlingPiiiS_:
[----:B------:R-:W-:Y:S01]  /*0000*/  LDC R1, c[0x0][0x37c] ;  /* 0x0000df00ff017b82 */ /* 0x000fe20000000800 */
[----:B------:R-:W0:Y:S07]  /*0010*/  S2R R7, SR_TID.X ;  /* 0x0000000000077919 */ /* 0x000e2e0000002100 */
[----:B------:R-:W1:Y:S01]  /*0020*/  S2UR UR5, SR_CTAID.X ;  /* 0x00000000000579c3 */ /* 0x000e620000002500 */
[----:B------:R-:W2:Y:S01]  /*0030*/  LDCU UR6, c[0x0][0x364] ;  /* 0x00006c80ff0677ac */ /* 0x000ea20008000800 */
[----:B------:R-:W3:Y:S01]  /*0040*/  S2R R6, SR_TID.Y ;  /* 0x0000000000067919 */ /* 0x000ee20000002200 */
[----:B------:R-:W1:Y:S05]  /*0050*/  LDCU UR7, c[0x0][0x360] ;  /* 0x00006c00ff0777ac */ /* 0x000e6a0008000800 */
[----:B------:R-:W2:Y:S01]  /*0060*/  S2UR UR4, SR_CTAID.Y ;  /* 0x00000000000479c3 */ /* 0x000ea20000002600 */
[----:B------:R-:W4:Y:S01]  /*0070*/  LDCU.64 UR10, c[0x0][0x388] ;  /* 0x00007100ff0a77ac */ /* 0x000f220008000a00 */
[----:B-1----:R-:W-:-:S06]  /*0080*/  UIMAD UR5, UR5, UR7, URZ ;  /* 0x00000007050572a4 */ /* 0x002fcc000f8e02ff */
[----:B0-----:R-:W-:Y:S01]  /*0090*/  VIADD R5, R7, UR5 ;  /* 0x0000000507057c36 */ /* 0x001fe20008000000 */
[----:B--2---:R-:W-:-:S04]  /*00a0*/  UIMAD UR4, UR4, UR6, URZ ;  /* 0x00000006040472a4 */ /* 0x004fc8000f8e02ff */
[----:B----4-:R-:W-:Y:S02]  /*00b0*/  ISETP.GE.AND P0, PT, R5, UR11, PT ;  /* 0x0000000b05007c0c */ /* 0x010fe4000bf06270 */
[----:B---3--:R-:W-:-:S05]  /*00c0*/  VIADD R0, R6, UR4 ;  /* 0x0000000406007c36 */ /* 0x008fca0008000000 */
[----:B------:R-:W-:-:S13]  /*00d0*/  ISETP.GE.OR P0, PT, R0, UR10, P0 ;  /* 0x0000000a00007c0c */ /* 0x000fda0008706670 */
[----:B------:R-:W-:Y:S05]  /*00e0*/  @P0 EXIT ;  /* 0x000000000000094d */ /* 0x000fea0003800000 */
[----:B------:R-:W0:Y:S01]  /*00f0*/  LDC.64 R2, c[0x0][0x380] ;  /* 0x0000e000ff027b82 */ /* 0x000e220000000a00 */
[----:B------:R-:W1:Y:S01]  /*0100*/  LDCU.64 UR8, c[0x0][0x358] ;  /* 0x00006b00ff0877ac */ /* 0x000e620008000a00 */
[----:B------:R-:W-:-:S04]  /*0110*/  IMAD R5, R0, UR11, R5 ;  /* 0x0000000b00057c24 */ /* 0x000fc8000f8e0205 */
[----:B0-----:R-:W-:-:S06]  /*0120*/  IMAD.WIDE R2, R5, 0x4, R2 ;  /* 0x0000000405027825 */ /* 0x001fcc00078e0202 */
[----:B-1----:R-:W2:Y:S01]  /*0130*/  LDG.E R2, desc[UR8][R2.64] ;  /* 0x0000000802027981 */ /* 0x002ea2000c1e1900 */
[----:B------:R-:W0:Y:S01]  /*0140*/  S2UR UR7, SR_CgaCtaId ;  /* 0x00000000000779c3 */ /* 0x000e220000008800 */
[----:B------:R-:W-:Y:S01]  /*0150*/  UMOV UR6, 0x400 ;  /* 0x0000040000067882 */ /* 0x000fe20000000000 */
[C---:B------:R-:W-:Y:S01]  /*0160*/  LOP3.LUT R5, R7.reuse, R6, RZ, 0x3c, !PT ;  /* 0x0000000607057212 */ /* 0x040fe200078e3cff */
[----:B------:R-:W-:Y:S01]  /*0170*/  VIADD R9, R6, UR5 ;  /* 0x0000000506097c36 */ /* 0x000fe20008000000 */
[----:B------:R-:W-:-:S04]  /*0180*/  IADD3 R4, PT, PT, R7, UR4, RZ ;  /* 0x0000000407047c10 */ /* 0x000fc8000fffe0ff */
[----:B------:R-:W-:-:S04]  /*0190*/  ISETP.GE.U32.AND P0, PT, R4, UR10, PT ;  /* 0x0000000a04007c0c */ /* 0x000fc8000bf06070 */
[----:B------:R-:W-:Y:S01]  /*01a0*/  ISETP.GE.OR P0, PT, R9, UR11, P0 ;  /* 0x0000000b09007c0c */ /* 0x000fe20008706670 */
[----:B0-----:R-:W-:-:S06]  /*01b0*/  ULEA UR6, UR7, UR6, 0x18 ;  /* 0x0000000607067291 */ /* 0x001fcc000f8ec0ff */
[----:B------:R-:W-:-:S04]  /*01c0*/  LEA R0, R7, UR6, 0x7 ;  /* 0x0000000607007c11 */ /* 0x000fc8000f8e38ff */
[----:B------:R-:W-:-:S05]  /*01d0*/  LEA R7, R5, R0, 0x2 ;  /* 0x0000000005077211 */ /* 0x000fca00078e10ff */
[----:B--2---:R0:W-:Y:S01]  /*01e0*/  STS [R7], R2 ;  /* 0x0000000207007388 */ /* 0x0041e20000000800 */
[----:B------:R-:W-:Y:S06]  /*01f0*/  BAR.SYNC.DEFER_BLOCKING 0x0 ;  /* 0x0000000000007b1d */ /* 0x000fec0000010000 */
[----:B------:R-:W-:Y:S05]  /*0200*/  @P0 EXIT ;  /* 0x000000000000094d */ /* 0x000fea0003800000 */
[----:B------:R-:W-:Y:S01]  /*0210*/  LEA R0, R6, UR6, 0x7 ;  /* 0x0000000606007c11 */ /* 0x000fe2000f8e38ff */
[----:B0-----:R-:W0:Y:S01]  /*0220*/  LDC.64 R2, c[0x0][0x390] ;  /* 0x0000e400ff027b82 */ /* 0x001e220000000a00 */
[----:B------:R-:W-:-:S03]  /*0230*/  IMAD R9, R9, UR10, R4 ;  /* 0x0000000a09097c24 */ /* 0x000fc6000f8e0204 */
[----:B------:R-:W-:-:S05]  /*0240*/  IMAD R0, R5, 0x4, R0 ;  /* 0x0000000405007824 */ /* 0x000fca00078e0200 */
[----:B------:R-:W1:Y:S01]  /*0250*/  LDS R5, [R0] ;  /* 0x0000000000057984 */ /* 0x000e620000000800 */
[----:B0-----:R-:W-:-:S05]  /*0260*/  IMAD.WIDE R2, R9, 0x4, R2 ;  /* 0x0000000409027825 */ /* 0x001fca00078e0202 */
[----:B-1----:R-:W-:Y:S01]  /*0270*/  STG.E desc[UR8][R2.64], R5 ;  /* 0x0000000502007986 */ /* 0x002fe2000c101908 */
[----:B------:R-:W-:Y:S05]  /*0280*/  EXIT ;  /* 0x000000000000794d */ /* 0x000fea0003800000 */
.L_x_1:
        /* <DEDUP_REMOVED lines=15> */
.L_x_5:


//--------------------- .text._Z24matrix_trans_shm_paddingPiiiS_ --------------------------
	.section	.text._Z24matrix_trans_shm_paddingPiiiS_,"ax",@progbits
	.align	128
        .global         _Z24matrix_trans_shm_paddingPiiiS_
        .type           _Z24matrix_trans_shm_paddingPiiiS_,@function
        .size           _Z24matrix_trans_shm_paddingPiiiS_,(.L_x_6 - _Z24matrix_trans_shm_paddingPiiiS_)
        .other          _Z24matrix_trans_shm_paddingPiiiS_,@"STO_CUDA_ENTRY STV_DEFAULT"
_Z24matrix_trans_shm_paddingPiiiS_:
.text._Z24matrix_trans_shm_paddingPiiiS_:
        /* <DEDUP_REMOVED lines=20> */
[----:B------:R-:W-:Y:S01]  /*0140*/  MOV R0, 0x400 ;  /* 0x0000040000007802 */ /* 0x000fe20000000f00 */
[----:B------:R-:W-:Y:S01]  /*0150*/  VIADD R6, R11, UR4 ;  /* 0x000000040b067c36 */ /* 0x000fe20008000000 */
[----:B------:R-:W-:Y:S01]  /*0160*/  IADD3 R7, PT, PT, R9, UR5, RZ ;  /* 0x0000000509077c10 */ /* 0x000fe2000fffe0ff */
[----:B------:R-:W0:Y:S03]  /*0170*/  S2R R5, SR_CgaCtaId ;  /* 0x0000000000057919 */ /* 0x000e260000008800 */
[----:B------:R-:W-:-:S04]  /*0180*/  ISETP.GE.AND P0, PT, R7, UR9, PT ;  /* 0x0000000907007c0c */ /* 0x000fc8000bf06270 */
[----:B------:R-:W-:Y:S02]  /*0190*/  ISETP.GE.U32.OR P0, PT, R6, UR8, P0 ;  /* 0x0000000806007c0c */ /* 0x000fe40008706470 */
[----:B0-----:R-:W-:-:S05]  /*01a0*/  LEA R0, R5, R0, 0x18 ;  /* 0x0000000005007211 */ /* 0x001fca00078ec0ff */
[----:B------:R-:W-:-:S05]  /*01b0*/  IMAD R4, R11, 0x84, R0 ;  /* 0x000000840b047824 */ /* 0x000fca00078e0200 */
[----:B------:R-:W-:-:S05]  /*01c0*/  LEA R5, R9, R4, 0x2 ;  /* 0x0000000409057211 */ /* 0x000fca00078e10ff */
[----:B--2---:R0:W-:Y:S01]  /*01d0*/  STS [R5], R2 ;  /* 0x0000000205007388 */ /* 0x0041e20000000800 */
[----:B------:R-:W-:Y:S06]  /*01e0*/  BAR.SYNC.DEFER_BLOCKING 0x0 ;  /* 0x0000000000007b1d */ /* 0x000fec0000010000 */
[----:B------:R-:W-:Y:S05]  /*01f0*/  @P0 EXIT ;  /* 0x000000000000094d */ /* 0x000fea0003800000 */
[----:B------:R-:W-:Y:S01]  /*0200*/  IMAD R0, R9, 0x84, R0 ;  /* 0x0000008409007824 */ /* 0x000fe200078e0200 */
[----:B0-----:R-:W0:Y:S01]  /*0210*/  LDC.64 R2, c[0x0][0x390] ;  /* 0x0000e400ff027b82 */ /* 0x001e220000000a00 */
[----:B------:R-:W-:-:S03]  /*0220*/  IMAD R7, R7, UR8, R6 ;  /* 0x0000000807077c24 */ /* 0x000fc6000f8e0206 */
[----:B------:R-:W-:-:S05]  /*0230*/  LEA R0, R11, R0, 0x2 ;  /* 0x000000000b007211 */ /* 0x000fca00078e10ff */
[----:B------:R-:W1:Y:S01]  /*0240*/  LDS R5, [R0] ;  /* 0x0000000000057984 */ /* 0x000e620000000800 */
[----:B0-----:R-:W-:-:S05]  /*0250*/  IMAD.WIDE R2, R7, 0x4, R2 ;  /* 0x0000000407027825 */ /* 0x001fca00078e0202 */
[----:B-1----:R-:W-:Y:S01]  /*0260*/  STG.E desc[UR6][R2.64], R5 ;  /* 0x0000000502007986 */ /* 0x002fe2000c101906 */
[----:B------:R-:W-:Y:S05]  /*0270*/  EXIT ;  /* 0x000000000000794d */ /* 0x000fea0003800000 */
.L_x_2:
        /* <DEDUP_REMOVED lines=16> */
.L_x_6:


//--------------------- .text._Z16matrix_trans_shmPiiiS_ --------------------------
	.section	.text._Z16matrix_trans_shmPiiiS_,"ax",@progbits
	.align	128
        .global         _Z16matrix_trans_shmPiiiS_
        .type           _Z16matrix_trans_shmPiiiS_,@function
        .size           _Z16matrix_trans_shmPiiiS_,(.L_x_7 - _Z16matrix_trans_shmPiiiS_)
        .other          _Z16matrix_trans_shmPiiiS_,@"STO_CUDA_ENTRY STV_DEFAULT"
_Z16matrix_trans_shmPiiiS_:
.text._Z16matrix_trans_shmPiiiS_:
        /* <DEDUP_REMOVED lines=22> */
[----:B------:R-:W-:Y:S01]  /*0160*/  IADD3 R7, PT, PT, R9, UR5, RZ ;  /* 0x0000000509077c10 */ /* 0x000fe2000fffe0ff */
[----:B------:R-:W-:-:S03]  /*0170*/  VIADD R4, R11, UR4 ;  /* 0x000000040b047c36 */ /* 0x000fc60008000000 */
[----:B------:R-:W-:-:S04]  /*0180*/  ISETP.GE.AND P0, PT, R7, UR11, PT ;  /* 0x0000000b07007c0c */ /* 0x000fc8000bf06270 */
[----:B------:R-:W-:Y:S01]  /*0190*/  ISETP.GE.U32.OR P0, PT, R4, UR10, P0 ;  /* 0x0000000a04007c0c */ /* 0x000fe20008706470 */
        /* <DEDUP_REMOVED lines=14> */
.L_x_3:
        /* <DEDUP_REMOVED lines=16> */
.L_x_7:


//--------------------- .nv.shared.reserved.0     --------------------------
	.section	.nv.shared.reserved.0,"aw",@nobits
	.weak		__nv_reservedSMEM_offset_0_alias
	.size		__nv_reservedSMEM_offset_0_alias, 0, 64
	.other		__nv_reservedSMEM_offset_0_alias,@"STO_CUDA_RESERVED_SHARED STV_DEFAULT"
__nv_reservedSMEM_offset_0_alias:
	.zero		0
	.zero		64


//--------------------- .nv.global                --------------------------
	.section	.nv.global,"aw",@nobits
.nv.global:
	.type		_ZN34_INTERNAL_8ecbad72_4_k_cu_d9aefa246thrust24THRUST_300001_SM_1000_NS12placeholders2_5E,@object
	.size		_ZN34_INTERNAL_8ecbad72_4_k_cu_d9aefa246thrust24THRUST_300001_SM_1000_NS12placeholders2_5E,(_ZN34_INTERNAL_8ecbad72_4_k_cu_d9aefa244cuda3std3__45__cpo6cbeginE - _ZN34_INTERNAL_8ecbad72_4_k_cu_d9aefa246thrust24THRUST_300001_SM_1000_NS12placeholders2_5E)
_ZN34_INTERNAL_8ecbad72_4_k_cu_d9aefa246thrust24THRUST_300001_SM_1000_NS12placeholders2_5E:
	.zero		1
	.type		_ZN34_INTERNAL_8ecbad72_4_k_cu_d9aefa244cuda3std3__45__cpo6cbeginE,@object
	.size		_ZN34_INTERNAL_8ecbad72_4_k_cu_d9aefa244cuda3std3__45__cpo6cbeginE,(_ZN34_INTERNAL_8ecbad72_4_k_cu_d9aefa244cuda3std6ranges3__45__cpo6cbeginE - _ZN34_INTERNAL_8ecbad72_4_k_cu_d9aefa244cuda3std3__45__cpo6cbeginE)
_ZN34_INTERNAL_8ecbad72_4_k_cu_d9aefa244cuda3std3__45__cpo6cbeginE:
	.zero		1
	.type		_ZN34_INTERNAL_8ecbad72_4_k_cu_d9aefa244cuda3std6ranges3__45__cpo6cbeginE,@object
	.size		_ZN34_INTERNAL_8ecbad72_4_k_cu_d9aefa244cuda3std6ranges3__45__cpo6cbeginE,(_ZN34_INTERNAL_8ecbad72_4_k_cu_d9aefa244cuda3std3__48in_placeE - _ZN34_INTERNAL_8ecbad72_4_k_cu_d9aefa244cuda3std6ranges3__45__cpo6cbeginE)
_ZN34_INTERNAL_8ecbad72_4_k_cu_d9aefa244cuda3std6ranges3__45__cpo6cbeginE:
	.zero		1
	.type		_ZN34_INTERNAL_8ecbad72_4_k_cu_d9aefa244cuda3std3__48in_placeE,@object
	.size		_ZN34_INTERNAL_8ecbad72_4_k_cu_d9aefa244cuda3std3__48in_placeE,(_ZN34_INTERNAL_8ecbad72_4_k_cu_d9aefa244cuda3std6ranges3__45__cpo4sizeE - _ZN34_INTERNAL_8ecbad72_4_k_cu_d9aefa244cuda3std3__48in_placeE)
_ZN34_INTERNAL_8ecbad72_4_k_cu_d9aefa244cuda3std3__48in_placeE:
	.zero		1
	.type		_ZN34_INTERNAL_8ecbad72_4_k_cu_d9aefa244cuda3std6ranges3__45__cpo4sizeE,@object
	.size		_ZN34_INTERNAL_8ecbad72_4_k_cu_d9aefa244cuda3std6ranges3__45__cpo4sizeE,(_ZN34_INTERNAL_8ecbad72_4_k_cu_d9aefa246thrust24THRUST_300001_SM_1000_NS12placeholders2_9E - _ZN34_INTERNAL_8ecbad72_4_k_cu_d9aefa244cuda3std6ranges3__45__cpo4sizeE)
_ZN34_INTERNAL_8ecbad72_4_k_cu_d9aefa244cuda3std6ranges3__45__cpo4sizeE:
	.zero		1
	.type		_ZN34_INTERNAL_8ecbad72_4_k_cu_d9aefa246thrust24THRUST_300001_SM_1000_NS12placeholders2_9E,@object
	.size		_ZN34_INTERNAL_8ecbad72_4_k_cu_d9aefa246thrust24THRUST_300001_SM_1000_NS12placeholders2_9E,(_ZN34_INTERNAL_8ecbad72_4_k_cu_d9aefa244cuda3std3__45__cpo7crbeginE - _ZN34_INTERNAL_8ecbad72_4_k_cu_d9aefa246thrust24THRUST_300001_SM_1000_NS12placeholders2_9E)
_ZN34_INTERNAL_8ecbad72_4_k_cu_d9aefa246thrust24THRUST_300001_SM_1000_NS12placeholders2_9E:
	.zero		1
	.type		_ZN34_INTERNAL_8ecbad72_4_k_cu_d9aefa244cuda3std3__45__cpo7crbeginE,@object
	.size		_ZN34_INTERNAL_8ecbad72_4_k_cu_d9aefa244cuda3std3__45__cpo7crbeginE,(_ZN34_INTERNAL_8ecbad72_4_k_cu_d9aefa244cuda3std6ranges3__45__cpo4nextE - _ZN34_INTERNAL_8ecbad72_4_k_cu_d9aefa244cuda3std3__45__cpo7crbeginE)
_ZN34_INTERNAL_8ecbad72_4_k_cu_d9aefa244cuda3std3__45__cpo7crbeginE:
	.zero		1
	.type		_ZN34_INTERNAL_8ecbad72_4_k_cu_d9aefa244cuda3std6ranges3__45__cpo4nextE,@object
	.size		_ZN34_INTERNAL_8ecbad72_4_k_cu_d9aefa244cuda3std6ranges3__45__cpo4nextE,(_ZN34_INTERNAL_8ecbad72_4_k_cu_d9aefa244cuda3std6ranges3__45__cpo4swapE - _ZN34_INTERNAL_8ecbad72_4_k_cu_d9aefa244cuda3std6ranges3__45__cpo4nextE)
_ZN34_INTERNAL_8ecbad72_4_k_cu_d9aefa244cuda3std6ranges3__45__cpo4nextE:
	.zero		1
	.type		_ZN34_INTERNAL_8ecbad72_4_k_cu_d9aefa244cuda3std6ranges3__45__cpo4swapE,@object
	.size		_ZN34_INTERNAL_8ecbad72_4_k_cu_d9aefa244cuda3std6ranges3__45__cpo4swapE,(_ZN34_INTERNAL_8ecbad72_4_k_cu_d9aefa246thrust24THRUST_300001_SM_1000_NS12placeholders2_1E - _ZN34_INTERNAL_8ecbad72_4_k_cu_d9aefa244cuda3std6ranges3__45__cpo4swapE)
_ZN34_INTERNAL_8ecbad72_4_k_cu_d9aefa244cuda3std6ranges3__45__cpo4swapE:
	.zero		1
	.type		_ZN34_INTERNAL_8ecbad72_4_k_cu_d9aefa246thrust24THRUST_300001_SM_1000_NS12placeholders2_1E,@object
	.size		_ZN34_INTERNAL_8ecbad72_4_k_cu_d9aefa246thrust24THRUST_300001_SM_1000_NS12placeholders2_1E,(_ZN34_INTERNAL_8ecbad72_4_k_cu_d9aefa246thrust24THRUST_300001_SM_1000_NS12placeholders2_3E - _ZN34_INTERNAL_8ecbad72_4_k_cu_d9aefa246thrust24THRUST_300001_SM_1000_NS12placeholders2_1E)
_ZN34_INTERNAL_8ecbad72_4_k_cu_d9aefa246thrust24THRUST_300001_SM_1000_NS12placeholders2_1E:
	.zero		1
	.type		_ZN34_INTERNAL_8ecbad72_4_k_cu_d9aefa246thrust24THRUST_300001_SM_1000_NS12placeholders2_3E,@object
	.size		_ZN34_INTERNAL_8ecbad72_4_k_cu_d9aefa246thrust24THRUST_300001_SM_1000_NS12placeholders2_3E,(_ZN34_INTERNAL_8ecbad72_4_k_cu_d9aefa244cuda3std3__45__cpo5beginE - _ZN34_INTERNAL_8ecbad72_4_k_cu_d9aefa246thrust24THRUST_300001_SM_1000_NS12placeholders2_3E)
_ZN34_INTERNAL_8ecbad72_4_k_cu_d9aefa246thrust24THRUST_300001_SM_1000_NS12placeholders2_3E:
	.zero		1
	.type		_ZN34_INTERNAL_8ecbad72_4_k_cu_d9aefa244cuda3std3__45__cpo5beginE,@object
	.size		_ZN34_INTERNAL_8ecbad72_4_k_cu_d9aefa244cuda3std3__45__cpo5beginE,(_ZN34_INTERNAL_8ecbad72_4_k_cu_d9aefa244cuda3std6ranges3__45__cpo5beginE - _ZN34_INTERNAL_8ecbad72_4_k_cu_d9aefa244cuda3std3__45__cpo5beginE)
_ZN34_INTERNAL_8ecbad72_4_k_cu_d9aefa244cuda3std3__45__cpo5beginE:
	.zero		1
	.type		_ZN34_INTERNAL_8ecbad72_4_k_cu_d9aefa244cuda3std6ranges3__45__cpo5beginE,@object
	.size		_ZN34_INTERNAL_8ecbad72_4_k_cu_d9aefa244cuda3std6ranges3__45__cpo5beginE,(_ZN34_INTERNAL_8ecbad72_4_k_cu_d9aefa244cuda3std3__436_GLOBAL__N__8ecbad72_4_k_cu_d9aefa246ignoreE - _ZN34_INTERNAL_8ecbad72_4_k_cu_d9aefa244cuda3std6ranges3__45__cpo5beginE)
_ZN34_INTERNAL_8ecbad72_4_k_cu_d9aefa244cuda3std6ranges3__45__cpo5beginE:
	.zero		1
	.type		_ZN34_INTERNAL_8ecbad72_4_k_cu_d9aefa244cuda3std3__436_GLOBAL__N__8ecbad72_4_k_cu_d9aefa246ignoreE,@object
	.size		_ZN34_INTERNAL_8ecbad72_4_k_cu_d9aefa244cuda3std3__436_GLOBAL__N__8ecbad72_4_k_cu_d9aefa246ignoreE,(_ZN34_INTERNAL_8ecbad72_4_k_cu_d9aefa244cuda3std6ranges3__45__cpo4dataE - _ZN34_INTERNAL_8ecbad72_4_k_cu_d9aefa244cuda3std3__436_GLOBAL__N__8ecbad72_4_k_cu_d9aefa246ignoreE)
_ZN34_INTERNAL_8ecbad72_4_k_cu_d9aefa244cuda3std3__436_GLOBAL__N__8ecbad72_4_k_cu_d9aefa246ignoreE:
	.zero		1
	.type		_ZN34_INTERNAL_8ecbad72_4_k_cu_d9aefa244cuda3std6ranges3__45__cpo4dataE,@object
	.size		_ZN34_INTERNAL_8ecbad72_4_k_cu_d9aefa244cuda3std6ranges3__45__cpo4dataE,(_ZN34_INTERNAL_8ecbad72_4_k_cu_d9aefa246thrust24THRUST_300001_SM_1000_NS12placeholders2_7E - _ZN34_INTERNAL_8ecbad72_4_k_cu_d9aefa244cuda3std6ranges3__45__cpo4dataE)
_ZN34_INTERNAL_8ecbad72_4_k_cu_d9aefa244cuda3std6ranges3__45__cpo4dataE:
	.zero		1
	.type		_ZN34_INTERNAL_8ecbad72_4_k_cu_d9aefa246thrust24THRUST_300001_SM_1000_NS12placeholders2_7E,@object
	.size		_ZN34_INTERNAL_8ecbad72_4_k_cu_d9aefa246thrust24THRUST_300001_SM_1000_NS12placeholders2_7E,(_ZN34_INTERNAL_8ecbad72_4_k_cu_d9aefa244cuda3std3__45__cpo6rbeginE - _ZN34_INTERNAL_8ecbad72_4_k_cu_d9aefa246thrust24THRUST_300001_SM_1000_NS12placeholders2_7E)
_ZN34_INTERNAL_8ecbad72_4_k_cu_d9aefa246thrust24THRUST_300001_SM_1000_NS12placeholders2_7E:
	.zero		1
	.type		_ZN34_INTERNAL_8ecbad72_4_k_cu_d9aefa244cuda3std3__45__cpo6rbeginE,@object
	.size		_ZN34_INTERNAL_8ecbad72_4_k_cu_d9aefa244cuda3std3__45__cpo6rbeginE,(_ZN34_INTERNAL_8ecbad72_4_k_cu_d9aefa244cuda3std6ranges3__45__cpo7advanceE - _ZN34_INTERNAL_8ecbad72_4_k_cu_d9aefa244cuda3std3__45__cpo6rbeginE)
_ZN34_INTERNAL_8ecbad72_4_k_cu_d9aefa244cuda3std3__45__cpo6rbeginE:
	.zero		1
	.type		_ZN34_INTERNAL_8ecbad72_4_k_cu_d9aefa244cuda3std6ranges3__45__cpo7advanceE,@object
	.size		_ZN34_INTERNAL_8ecbad72_4_k_cu_d9aefa244cuda3std6ranges3__45__cpo7advanceE,(_ZN34_INTERNAL_8ecbad72_4_k_cu_d9aefa244cuda3std3__47nulloptE - _ZN34_INTERNAL_8ecbad72_4_k_cu_d9aefa244cuda3std6ranges3__45__cpo7advanceE)
_ZN34_INTERNAL_8ecbad72_4_k_cu_d9aefa244cuda3std6ranges3__45__cpo7advanceE:
	.zero		1
	.type		_ZN34_INTERNAL_8ecbad72_4_k_cu_d9aefa244cuda3std3__47nulloptE,@object
	.size		_ZN34_INTERNAL_8ecbad72_4_k_cu_d9aefa244cuda3std3__47nulloptE,(_ZN34_INTERNAL_8ecbad72_4_k_cu_d9aefa244cuda3std6ranges3__45__cpo8distanceE - _ZN34_INTERNAL_8ecbad72_4_k_cu_d9aefa244cuda3std3__47nulloptE)
_ZN34_INTERNAL_8ecbad72_4_k_cu_d9aefa244cuda3std3__47nulloptE:
	.zero		1
	.type		_ZN34_INTERNAL_8ecbad72_4_k_cu_d9aefa244cuda3std6ranges3__45__cpo8distanceE,@object
	.size		_ZN34_INTERNAL_8ecbad72_4_k_cu_d9aefa244cuda3std6ranges3__45__cpo8distanceE,(_ZN34_INTERNAL_8ecbad72_4_k_cu_d9aefa246thrust24THRUST_300001_SM_1000_NS12placeholders2_6E - _ZN34_INTERNAL_8ecbad72_4_k_cu_d9aefa244cuda3std6ranges3__45__cpo8distanceE)
_ZN34_INTERNAL_8ecbad72_4_k_cu_d9aefa244cuda3std6ranges3__45__cpo8distanceE:
	.zero		1
	.type		_ZN34_INTERNAL_8ecbad72_4_k_cu_d9aefa246thrust24THRUST_300001_SM_1000_NS12placeholders2_6E,@object
	.size		_ZN34_INTERNAL_8ecbad72_4_k_cu_d9aefa246thrust24THRUST_300001_SM_1000_NS12placeholders2_6E,(_ZN34_INTERNAL_8ecbad72_4_k_cu_d9aefa244cuda3std3__45__cpo4cendE - _ZN34_INTERNAL_8ecbad72_4_k_cu_d9aefa246thrust24THRUST_300001_SM_1000_NS12placeholders2_6E)
_ZN34_INTERNAL_8ecbad72_4_k_cu_d9aefa246thrust24THRUST_300001_SM_1000_NS12placeholders2_6E:
	.zero		1
	.type		_ZN34_INTERNAL_8ecbad72_4_k_cu_d9aefa244cuda3std3__45__cpo4cendE,@object
	.size		_ZN34_INTERNAL_8ecbad72_4_k_cu_d9aefa244cuda3std3__45__cpo4cendE,(_ZN34_INTERNAL_8ecbad72_4_k_cu_d9aefa244cuda3std6ranges3__45__cpo4cendE - _ZN34_INTERNAL_8ecbad72_4_k_cu_d9aefa244cuda3std3__45__cpo4cendE)
_ZN34_INTERNAL_8ecbad72_4_k_cu_d9aefa244cuda3std3__45__cpo4cendE:
	.zero		1
	.type		_ZN34_INTERNAL_8ecbad72_4_k_cu_d9aefa244cuda3std6ranges3__45__cpo4cendE,@object
	.size		_ZN34_INTERNAL_8ecbad72_4_k_cu_d9aefa244cuda3std6ranges3__45__cpo4cendE,(_ZN34_INTERNAL_8ecbad72_4_k_cu_d9aefa244cuda3std3__420unreachable_sentinelE - _ZN34_INTERNAL_8ecbad72_4_k_cu_d9aefa244cuda3std6ranges3__45__cpo4cendE)
_ZN34_INTERNAL_8ecbad72_4_k_cu_d9aefa244cuda3std6ranges3__45__cpo4cendE:
	.zero		1
	.type		_ZN34_INTERNAL_8ecbad72_4_k_cu_d9aefa244cuda3std3__420unreachable_sentinelE,@object
	.size		_ZN34_INTERNAL_8ecbad72_4_k_cu_d9aefa244cuda3std3__420unreachable_sentinelE,(_ZN34_INTERNAL_8ecbad72_4_k_cu_d9aefa244cuda3std6ranges3__45__cpo5ssizeE - _ZN34_INTERNAL_8ecbad72_4_k_cu_d9aefa244cuda3std3__420unreachable_sentinelE)
_ZN34_INTERNAL_8ecbad72_4_k_cu_d9aefa244cuda3std3__420unreachable_sentinelE:
	.zero		1
	.type		_ZN34_INTERNAL_8ecbad72_4_k_cu_d9aefa244cuda3std6ranges3__45__cpo5ssizeE,@object
	.size		_ZN34_INTERNAL_8ecbad72_4_k_cu_d9aefa244cuda3std6ranges3__45__cpo5ssizeE,(_ZN34_INTERNAL_8ecbad72_4_k_cu_d9aefa246thrust24THRUST_300001_SM_1000_NS12placeholders3_10E - _ZN34_INTERNAL_8ecbad72_4_k_cu_d9aefa244cuda3std6ranges3__45__cpo5ssizeE)
_ZN34_INTERNAL_8ecbad72_4_k_cu_d9aefa244cuda3std6ranges3__45__cpo5ssizeE:
	.zero		1
	.type		_ZN34_INTERNAL_8ecbad72_4_k_cu_d9aefa246thrust24THRUST_300001_SM_1000_NS12placeholders3_10E,@object
	.size		_ZN34_INTERNAL_8ecbad72_4_k_cu_d9aefa246thrust24THRUST_300001_SM_1000_NS12placeholders3_10E,(_ZN34_INTERNAL_8ecbad72_4_k_cu_d9aefa244cuda3std3__45__cpo5crendE - _ZN34_INTERNAL_8ecbad72_4_k_cu_d9aefa246thrust24THRUST_300001_SM_1000_NS12placeholders3_10E)
_ZN34_INTERNAL_8ecbad72_4_k_cu_d9aefa246thrust24THRUST_300001_SM_1000_NS12placeholders3_10E:
	.zero		1
	.type		_ZN34_INTERNAL_8ecbad72_4_k_cu_d9aefa244cuda3std3__45__cpo5crendE,@object
	.size		_ZN34_INTERNAL_8ecbad72_4_k_cu_d9aefa244cuda3std3__45__cpo5crendE,(_ZN34_INTERNAL_8ecbad72_4_k_cu_d9aefa244cuda3std6ranges3__45__cpo4prevE - _ZN34_INTERNAL_8ecbad72_4_k_cu_d9aefa244cuda3std3__45__cpo5crendE)
_ZN34_INTERNAL_8ecbad72_4_k_cu_d9aefa244cuda3std3__45__cpo5crendE:
	.zero		1
	.type		_ZN34_INTERNAL_8ecbad72_4_k_cu_d9aefa244cuda3std6ranges3__45__cpo4prevE,@object
	.size		_ZN34_INTERNAL_8ecbad72_4_k_cu_d9aefa244cuda3std6ranges3__45__cpo4prevE,(_ZN34_INTERNAL_8ecbad72_4_k_cu_d9aefa244cuda3std6ranges3__45__cpo9iter_moveE - _ZN34_INTERNAL_8ecbad72_4_k_cu_d9aefa244cuda3std6ranges3__45__cpo4prevE)
_ZN34_INTERNAL_8ecbad72_4_k_cu_d9aefa244cuda3std6ranges3__45__cpo4prevE:
	.zero		1
	.type		_ZN34_INTERNAL_8ecbad72_4_k_cu_d9aefa244cuda3std6ranges3__45__cpo9iter_moveE,@object
	.size		_ZN34_INTERNAL_8ecbad72_4_k_cu_d9aefa244cuda3std6ranges3__45__cpo9iter_moveE,(_ZN34_INTERNAL_8ecbad72_4_k_cu_d9aefa246thrust24THRUST_300001_SM_1000_NS12placeholders2_2E - _ZN34_INTERNAL_8ecbad72_4_k_cu_d9aefa244cuda3std6ranges3__45__cpo9iter_moveE)
_ZN34_INTERNAL_8ecbad72_4_k_cu_d9aefa244cuda3std6ranges3__45__cpo9iter_moveE:
	.zero		1
	.type		_ZN34_INTERNAL_8ecbad72_4_k_cu_d9aefa246thrust24THRUST_300001_SM_1000_NS12placeholders2_2E,@object
	.size		_ZN34_INTERNAL_8ecbad72_4_k_cu_d9aefa246thrust24THRUST_300001_SM_1000_NS12placeholders2_2E,(_ZN34_INTERNAL_8ecbad72_4_k_cu_d9aefa246thrust24THRUST_300001_SM_1000_NS12placeholders2_4E - _ZN34_INTERNAL_8ecbad72_4_k_cu_d9aefa246thrust24THRUST_300001_SM_1000_NS12placeholders2_2E)
_ZN34_INTERNAL_8ecbad72_4_k_cu_d9aefa246thrust24THRUST_300001_SM_1000_NS12placeholders2_2E:
	.zero		1
	.type		_ZN34_INTERNAL_8ecbad72_4_k_cu_d9aefa246thrust24THRUST_300001_SM_1000_NS12placeholders2_4E,@object
	.size		_ZN34_INTERNAL_8ecbad72_4_k_cu_d9aefa246thrust24THRUST_300001_SM_1000_NS12placeholders2_4E,(_ZN34_INTERNAL_8ecbad72_4_k_cu_d9aefa244cuda3std3__45__cpo3endE - _ZN34_INTERNAL_8ecbad72_4_k_cu_d9aefa246thrust24THRUST_300001_SM_1000_NS12placeholders2_4E)
_ZN34_INTERNAL_8ecbad72_4_k_cu_d9aefa246thrust24THRUST_300001_SM_1000_NS12placeholders2_4E:
	.zero		1
	.type		_ZN34_INTERNAL_8ecbad72_4_k_cu_d9aefa244cuda3std3__45__cpo3endE,@object
	.size		_ZN34_INTERNAL_8ecbad72_4_k_cu_d9aefa244cuda3std3__45__cpo3endE,(_ZN34_INTERNAL_8ecbad72_4_k_cu_d9aefa244cuda3std6ranges3__45__cpo3endE - _ZN34_INTERNAL_8ecbad72_4_k_cu_d9aefa244cuda3std3__45__cpo3endE)
_ZN34_INTERNAL_8ecbad72_4_k_cu_d9aefa244cuda3std3__45__cpo3endE:
	.zero		1
	.type		_ZN34_INTERNAL_8ecbad72_4_k_cu_d9aefa244cuda3std6ranges3__45__cpo3endE,@object
	.size		_ZN34_INTERNAL_8ecbad72_4_k_cu_d9aefa244cuda3std6ranges3__45__cpo3endE,(_ZN34_INTERNAL_8ecbad72_4_k_cu_d9aefa244cuda3std3__419piecewise_constructE - _ZN34_INTERNAL_8ecbad72_4_k_cu_d9aefa244cuda3std6ranges3__45__cpo3endE)
_ZN34_INTERNAL_8ecbad72_4_k_cu_d9aefa244cuda3std6ranges3__45__cpo3endE:
	.zero		1
	.type		_ZN34_INTERNAL_8ecbad72_4_k_cu_d9aefa244cuda3std3__419piecewise_constructE,@object
	.size		_ZN34_INTERNAL_8ecbad72_4_k_cu_d9aefa244cuda3std3__419piecewise_constructE,(_ZN34_INTERNAL_8ecbad72_4_k_cu_d9aefa244cuda3std6ranges3__45__cpo5cdataE - _ZN34_INTERNAL_8ecbad72_4_k_cu_d9aefa244cuda3std3__419piecewise_constructE)
_ZN34_INTERNAL_8ecbad72_4_k_cu_d9aefa244cuda3std3__419piecewise_constructE:
	.zero		1
	.type		_ZN34_INTERNAL_8ecbad72_4_k_cu_d9aefa244cuda3std6ranges3__45__cpo5cdataE,@object
	.size		_ZN34_INTERNAL_8ecbad72_4_k_cu_d9aefa244cuda3std6ranges3__45__cpo5cdataE,(_ZN34_INTERNAL_8ecbad72_4_k_cu_d9aefa246thrust24THRUST_300001_SM_1000_NS12placeholders2_8E - _ZN34_INTERNAL_8ecbad72_4_k_cu_d9aefa244cuda3std6ranges3__45__cpo5cdataE)
_ZN34_INTERNAL_8ecbad72_4_k_cu_d9aefa244cuda3std6ranges3__45__cpo5cdataE:
	.zero		1
	.type		_ZN34_INTERNAL_8ecbad72_4_k_cu_d9aefa246thrust24THRUST_300001_SM_1000_NS12placeholders2_8E,@object
	.size		_ZN34_INTERNAL_8ecbad72_4_k_cu_d9aefa246thrust24THRUST_300001_SM_1000_NS12placeholders2_8E,(_ZN34_INTERNAL_8ecbad72_4_k_cu_d9aefa244cuda3std3__45__cpo4rendE - _ZN34_INTERNAL_8ecbad72_4_k_cu_d9aefa246thrust24THRUST_300001_SM_1000_NS12placeholders2_8E)
_ZN34_INTERNAL_8ecbad72_4_k_cu_d9aefa246thrust24THRUST_300001_SM_1000_NS12placeholders2_8E:
	.zero		1
	.type		_ZN34_INTERNAL_8ecbad72_4_k_cu_d9aefa244cuda3std3__45__cpo4rendE,@object
	.size		_ZN34_INTERNAL_8ecbad72_4_k_cu_d9aefa244cuda3std3__45__cpo4rendE,(_ZN34_INTERNAL_8ecbad72_4_k_cu_d9aefa244cuda3std6ranges3__45__cpo9iter_swapE - _ZN34_INTERNAL_8ecbad72_4_k_cu_d9aefa244cuda3std3__45__cpo4rendE)
_ZN34_INTERNAL_8ecbad72_4_k_cu_d9aefa244cuda3std3__45__cpo4rendE:
	.zero		1
	.type		_ZN34_INTERNAL_8ecbad72_4_k_cu_d9aefa244cuda3std6ranges3__45__cpo9iter_swapE,@object
	.size		_ZN34_INTERNAL_8ecbad72_4_k_cu_d9aefa244cuda3std6ranges3__45__cpo9iter_swapE,(_ZN34_INTERNAL_8ecbad72_4_k_cu_d9aefa244cuda3std3__48unexpectE - _ZN34_INTERNAL_8ecbad72_4_k_cu_d9aefa244cuda3std6ranges3__45__cpo9iter_swapE)
_ZN34_INTERNAL_8ecbad72_4_k_cu_d9aefa244cuda3std6ranges3__45__cpo9iter_swapE:
	.zero		1
	.type		_ZN34_INTERNAL_8ecbad72_4_k_cu_d9aefa244cuda3std3__48unexpectE,@object
	.size		_ZN34_INTERNAL_8ecbad72_4_k_cu_d9aefa244cuda3std3__48unexpectE,(_ZN34_INTERNAL_8ecbad72_4_k_cu_d9aefa246thrust24THRUST_300001_SM_1000_NS6system6detail10sequential3seqE - _ZN34_INTERNAL_8ecbad72_4_k_cu_d9aefa244cuda3std3__48unexpectE)
_ZN34_INTERNAL_8ecbad72_4_k_cu_d9aefa244cuda3std3__48unexpectE:
	.zero		1
	.type		_ZN34_INTERNAL_8ecbad72_4_k_cu_d9aefa246thrust24THRUST_300001_SM_1000_NS6system6detail10sequential3seqE,@object
	.size		_ZN34_INTERNAL_8ecbad72_4_k_cu_d9aefa246thrust24THRUST_300001_SM_1000_NS6system6detail10sequential3seqE,(.L_29 - _ZN34_INTERNAL_8ecbad72_4_k_cu_d9aefa246thrust24THRUST_300001_SM_1000_NS6system6detail10sequential3seqE)
_ZN34_INTERNAL_8ecbad72_4_k_cu_d9aefa246thrust24THRUST_300001_SM_1000_NS6system6detail10sequential3seqE:
	.zero		1
.L_29:


//--------------------- .nv.shared._Z22matrix_trans_swizzlingPiiiS_ --------------------------
	.section	.nv.shared._Z22matrix_trans_swizzlingPiiiS_,"aw",@nobits
	.sectionflags	@""
	.align	4
.nv.shared._Z22matrix_trans_swizzlingPiiiS_:
	.zero		5120


//--------------------- .nv.shared._Z24matrix_trans_shm_paddingPiiiS_ --------------------------
	.section	.nv.shared._Z24matrix_trans_shm_paddingPiiiS_,"aw",@nobits
	.sectionflags	@""
	.align	4
.nv.shared._Z24matrix_trans_shm_paddingPiiiS_:
	.zero		5248


//--------------------- .nv.shared._Z16matrix_trans_shmPiiiS_ --------------------------
	.section	.nv.shared._Z16matrix_trans_shmPiiiS_,"aw",@nobits
	.sectionflags	@""
	.align	4
.nv.shared._Z16matrix_trans_shmPiiiS_:
	.zero		5120


//--------------------- .nv.constant0._ZN3cub18CUB_300001_SM_10006detail11EmptyKernelIvEEvv --------------------------
	.section	.nv.constant0._ZN3cub18CUB_300001_SM_10006detail11EmptyKernelIvEEvv,"a",@progbits
	.sectionflags	@""
	.align	4
.nv.constant0._ZN3cub18CUB_300001_SM_10006detail11EmptyKernelIvEEvv:
	.zero		896


//--------------------- .nv.constant0._Z22matrix_trans_swizzlingPiiiS_ --------------------------
	.section	.nv.constant0._Z22matrix_trans_swizzlingPiiiS_,"a",@progbits
	.sectionflags	@""
	.align	4
.nv.constant0._Z22matrix_trans_swizzlingPiiiS_:
	.zero		920


//--------------------- .nv.constant0._Z24matrix_trans_shm_paddingPiiiS_ --------------------------
	.section	.nv.constant0._Z24matrix_trans_shm_paddingPiiiS_,"a",@progbits
	.sectionflags	@""
	.align	4
.nv.constant0._Z24matrix_trans_shm_paddingPiiiS_:
	.zero		920


//--------------------- .nv.constant0._Z16matrix_trans_shmPiiiS_ --------------------------
	.section	.nv.constant0._Z16matrix_trans_shmPiiiS_,"a",@progbits
	.sectionflags	@""
	.align	4
.nv.constant0._Z16matrix_trans_shmPiiiS_:
	.zero		920


//--------------------- SYMBOLS --------------------------

	.type		.nv.reservedSmem.offset0,@object
	.size		.nv.reservedSmem.offset0,0x4
	.type		.nv.reservedSmem.cap,@object
	.size		.nv.reservedSmem.cap,0x4
